//
// Generated by NVIDIA NVVM Compiler
//
// Compiler Build ID: CL-36424714
// Cuda compilation tools, release 13.0, V13.0.88
// Based on NVVM 20.0.0
//

.version 9.0
.target sm_100
.address_size 64

	// .globl	_Z12doublevectorPii

.visible .entry _Z12doublevectorPii(
	.param .u64 .ptr .align 1 _Z12doublevectorPii_param_0,
	.param .u32 _Z12doublevectorPii_param_1
)
{
	.reg .pred 	%p<2>;
	.reg .b32 	%r<8>;
	.reg .b64 	%rd<5>;

	ld.param.u64 	%rd1, [_Z12doublevectorPii_param_0];
	ld.param.u32 	%r2, [_Z12doublevectorPii_param_1];
	mov.u32 	%r3, %ctaid.x;
	mov.u32 	%r4, %ntid.x;
	mov.u32 	%r5, %tid.x;
	mad.lo.s32 	%r1, %r3, %r4, %r5;
	setp.ge.s32 	%p1, %r1, %r2;
	@%p1 bra 	$L__BB0_2;
	cvta.to.global.u64 	%rd2, %rd1;
	mul.wide.s32 	%rd3, %r1, 4;
	add.s64 	%rd4, %rd2, %rd3;
	ld.global.u32 	%r6, [%rd4];
	shl.b32 	%r7, %r6, 1;
	st.global.u32 	[%rd4], %r7;
$L__BB0_2:
	ret;

}
	// .globl	_Z4initPii
.visible .entry _Z4initPii(
	.param .u64 .ptr .align 1 _Z4initPii_param_0,
	.param .u32 _Z4initPii_param_1
)
{
	.reg .pred 	%p<2>;
	.reg .b32 	%r<6>;
	.reg .b64 	%rd<5>;

	ld.param.u64 	%rd1, [_Z4initPii_param_0];
	ld.param.u32 	%r2, [_Z4initPii_param_1];
	mov.u32 	%r3, %ctaid.x;
	mov.u32 	%r4, %ntid.x;
	mov.u32 	%r5, %tid.x;
	mad.lo.s32 	%r1, %r3, %r4, %r5;
	setp.ge.s32 	%p1, %r1, %r2;
	@%p1 bra 	$L__BB1_2;
	cvta.to.global.u64 	%rd2, %rd1;
	mul.wide.s32 	%rd3, %r1, 4;
	add.s64 	%rd4, %rd2, %rd3;
	st.global.u32 	[%rd4], %r1;
$L__BB1_2:
	ret;

}


// ===== COMPILED SASS (sm_100) =====

	.target	sm_100

	.elftype	@"ET_EXEC"


//--------------------- .note.nv.tkinfo           --------------------------
	.section	.note.nv.tkinfo,"",@"SHT_NOTE"
	.sectionflags	@"SHF_NOTE_NV_TKINFO"
	.tkinfo
        /*0018*/ 	.word	0x00000002
        /*0030*/ 	.string	""
        /*0030*/ 	.string	"ptxas"
        /*0030*/ 	.string	"Cuda compilation tools, release 13.0, V13.0.88"
        /*0030*/ 	.string	"Build cuda_13.0.r13.0/compiler.36424714_0"
        /*0030*/ 	.string	"-arch sm_100 -m 64 "



//--------------------- .note.nv.cuinfo           --------------------------
	.section	.note.nv.cuinfo,"",@"SHT_NOTE"
	.sectionflags	@"SHF_NOTE_NV_CUINFO"
        /*0018*/ 	.short	0x0002
        /*001a*/ 	.short	0x0064
        /*001c*/ 	.short	0x0082
	.zero		2


//--------------------- .nv.info                  --------------------------
	.section	.nv.info,"",@"SHT_CUDA_INFO"
	.align	4


	//----- nvinfo : EIATTR_REGCOUNT
	.align		4
        /*0000*/ 	.byte	0x04, 0x2f
        /*0002*/ 	.short	(.L_1 - .L_0)
	.align		4
.L_0:
        /*0004*/ 	.word	index@(_Z12doublevectorPii)
        /*0008*/ 	.word	0x00000008


	//----- nvinfo : EIATTR_FRAME_SIZE
	.align		4
.L_1:
        /*000c*/ 	.byte	0x04, 0x11
        /*000e*/ 	.short	(.L_3 - .L_2)
	.align		4
.L_2:
        /*0010*/ 	.word	index@(_Z12doublevectorPii)
        /*0014*/ 	.word	0x00000000


	//----- nvinfo : EIATTR_REGCOUNT
	.align		4
.L_3:
        /*0018*/ 	.byte	0x04, 0x2f
        /*001a*/ 	.short	(.L_5 - .L_4)
	.align		4
.L_4:
        /*001c*/ 	.word	index@(_Z4initPii)
        /*0020*/ 	.word	0x00000008


	//----- nvinfo : EIATTR_FRAME_SIZE
	.align		4
.L_5:
        /*0024*/ 	.byte	0x04, 0x11
        /*0026*/ 	.short	(.L_7 - .L_6)
	.align		4
.L_6:
        /*0028*/ 	.word	index@(_Z4initPii)
        /*002c*/ 	.word	0x00000000


	//----- nvinfo : EIATTR_MIN_STACK_SIZE
	.align		4
.L_7:
        /*0030*/ 	.byte	0x04, 0x12
        /*0032*/ 	.short	(.L_9 - .L_8)
	.align		4
.L_8:
        /*0034*/ 	.word	index@(_Z4initPii)
        /*0038*/ 	.word	0x00000000


	//----- nvinfo : EIATTR_MIN_STACK_SIZE
	.align		4
.L_9:
        /*003c*/ 	.byte	0x04, 0x12
        /*003e*/ 	.short	(.L_11 - .L_10)
	.align		4
.L_10:
        /*0040*/ 	.word	index@(_Z12doublevectorPii)
        /*0044*/ 	.word	0x00000000
.L_11:


//--------------------- .nv.compat                --------------------------
	.section	.nv.compat,"",@"SHT_CUDA_COMPAT_INFO"
	.align	4
        /*0000*/ 	.byte	0x02, 0x09, 0x00, 0x00, 0x02, 0x02, 0x01, 0x00, 0x02, 0x05, 0x05, 0x00, 0x03, 0x07, 0x01, 0x01
        /*0010*/ 	.byte	0x02, 0x03, 0x00, 0x00, 0x02, 0x06, 0x01, 0x00, 0x04, 0x0b, 0x08, 0x00, 0x09, 0x00, 0x00, 0x00
        /*0020*/ 	.byte	0x00, 0x00, 0x00, 0x00


//--------------------- .nv.info._Z4initPii       --------------------------
	.section	.nv.info._Z4initPii,"",@"SHT_CUDA_INFO"
	.sectionflags	@""
	.align	4


	//----- nvinfo : EIATTR_CUDA_API_VERSION
	.align		4
        /*0000*/ 	.byte	0x04, 0x37
        /*0002*/ 	.short	(.L_13 - .L_12)
.L_12:
        /*0004*/ 	.word	0x00000082


	//----- nvinfo : EIATTR_KPARAM_INFO
	.align		4
.L_13:
        /*0008*/ 	.byte	0x04, 0x17
        /*000a*/ 	.short	(.L_15 - .L_14)
.L_14:
        /*000c*/ 	.word	0x00000000
        /*0010*/ 	.short	0x0001
        /*0012*/ 	.short	0x0008
        /*0014*/ 	.byte	0x00, 0xf0, 0x11, 0x00


	//----- nvinfo : EIATTR_KPARAM_INFO
	.align		4
.L_15:
        /*0018*/ 	.byte	0x04, 0x17
        /*001a*/ 	.short	(.L_17 - .L_16)
.L_16:
        /*001c*/ 	.word	0x00000000
        /*0020*/ 	.short	0x0000
        /*0022*/ 	.short	0x0000
        /*0024*/ 	.byte	0x00, 0xf5, 0x21, 0x00


	//----- nvinfo : EIATTR_SPARSE_MMA_MASK
	.align		4
.L_17:
        /*0028*/ 	.byte	0x03, 0x50
        /*002a*/ 	.short	0x0000


	//----- nvinfo : EIATTR_MAXREG_COUNT
	.align		4
        /*002c*/ 	.byte	0x03, 0x1b
        /*002e*/ 	.short	0x00ff


	//----- nvinfo : EIATTR_MERCURY_ISA_VERSION
	.align		4
        /*0030*/ 	.byte	0x03, 0x5f
        /*0032*/ 	.short	0x0101


	//----- nvinfo : EIATTR_VRC_CTA_INIT_COUNT
	.align		4
        /*0034*/ 	.byte	0x02, 0x4a
	.zero		1
	.zero		1


	//----- nvinfo : EIATTR_EXIT_INSTR_OFFSETS
	.align		4
        /*0038*/ 	.byte	0x04, 0x1c
        /*003a*/ 	.short	(.L_19 - .L_18)


	//   ....[0]....
.L_18:
        /*003c*/ 	.word	0x00000070


	//   ....[1]....
        /*0040*/ 	.word	0x000000c0


	//----- nvinfo : EIATTR_CBANK_PARAM_SIZE
	.align		4
.L_19:
        /*0044*/ 	.byte	0x03, 0x19
        /*0046*/ 	.short	0x000c


	//----- nvinfo : EIATTR_PARAM_CBANK
	.align		4
        /*0048*/ 	.byte	0x04, 0x0a
        /*004a*/ 	.short	(.L_21 - .L_20)
	.align		4
.L_20:
        /*004c*/ 	.word	index@(.nv.constant0._Z4initPii)
        /*0050*/ 	.short	0x0380
        /*0052*/ 	.short	0x000c


	//----- nvinfo : EIATTR_SW_WAR
	.align		4
.L_21:
        /*0054*/ 	.byte	0x04, 0x36
        /*0056*/ 	.short	(.L_23 - .L_22)
.L_22:
        /*0058*/ 	.word	0x00000008
.L_23:


//--------------------- .nv.info._Z12doublevectorPii --------------------------
	.section	.nv.info._Z12doublevectorPii,"",@"SHT_CUDA_INFO"
	.sectionflags	@""
	.align	4


	//----- nvinfo : EIATTR_CUDA_API_VERSION
	.align		4
        /*0000*/ 	.byte	0x04, 0x37
        /*0002*/ 	.short	(.L_25 - .L_24)
.L_24:
        /*0004*/ 	.word	0x00000082


	//----- nvinfo : EIATTR_KPARAM_INFO
	.align		4
.L_25:
        /*0008*/ 	.byte	0x04, 0x17
        /*000a*/ 	.short	(.L_27 - .L_26)
.L_26:
        /*000c*/ 	.word	0x00000000
        /*0010*/ 	.short	0x0001
        /*0012*/ 	.short	0x0008
        /*0014*/ 	.byte	0x00, 0xf0, 0x11, 0x00


	//----- nvinfo : EIATTR_KPARAM_INFO
	.align		4
.L_27:
        /*0018*/ 	.byte	0x04, 0x17
        /*001a*/ 	.short	(.L_29 - .L_28)
.L_28:
        /*001c*/ 	.word	0x00000000
        /*0020*/ 	.short	0x0000
        /*0022*/ 	.short	0x0000
        /*0024*/ 	.byte	0x00, 0xf5, 0x21, 0x00


	//----- nvinfo : EIATTR_SPARSE_MMA_MASK
	.align		4
.L_29:
        /*0028*/ 	.byte	0x03, 0x50
        /*002a*/ 	.short	0x0000


	//----- nvinfo : EIATTR_MAXREG_COUNT
	.align		4
        /*002c*/ 	.byte	0x03, 0x1b
        /*002e*/ 	.short	0x00ff


	//----- nvinfo : EIATTR_MERCURY_ISA_VERSION
	.align		4
        /*0030*/ 	.byte	0x03, 0x5f
        /*0032*/ 	.short	0x0101


	//----- nvinfo : EIATTR_VRC_CTA_INIT_COUNT
	.align		4
        /*0034*/ 	.byte	0x02, 0x4a
	.zero		1
	.zero		1


	//----- nvinfo : EIATTR_EXIT_INSTR_OFFSETS
	.align		4
        /*0038*/ 	.byte	0x04, 0x1c
        /*003a*/ 	.short	(.L_31 - .L_30)


	//   ....[0]....
.L_30:
        /*003c*/ 	.word	0x00000070


	//   ....[1]....
        /*0040*/ 	.word	0x000000e0


	//----- nvinfo : EIATTR_CBANK_PARAM_SIZE
	.align		4
.L_31:
        /*0044*/ 	.byte	0x03, 0x19
        /*0046*/ 	.short	0x000c


	//----- nvinfo : EIATTR_PARAM_CBANK
	.align		4
        /*0048*/ 	.byte	0x04, 0x0a
        /*004a*/ 	.short	(.L_33 - .L_32)
	.align		4
.L_32:
        /*004c*/ 	.word	index@(.nv.constant0._Z12doublevectorPii)
        /*0050*/ 	.short	0x0380
        /*0052*/ 	.short	0x000c


	//----- nvinfo : EIATTR_SW_WAR
	.align		4
.L_33:
        /*0054*/ 	.byte	0x04, 0x36
        /*0056*/ 	.short	(.L_35 - .L_34)
.L_34:
        /*0058*/ 	.word	0x00000008
.L_35:


//--------------------- .nv.callgraph             --------------------------
	.section	.nv.callgraph,"",@"SHT_CUDA_CALLGRAPH"
	.align	4
	.sectionentsize	8
	.align		4
        /*0000*/ 	.word	0x00000000
	.align		4
        /*0004*/ 	.word	0xffffffff
	.align		4
        /*0008*/ 	.word	0x00000000
	.align		4
        /*000c*/ 	.word	0xfffffffe
	.align		4
        /*0010*/ 	.word	0x00000000
	.align		4
        /*0014*/ 	.word	0xfffffffd
	.align		4
        /*0018*/ 	.word	0x00000000
	.align		4
        /*001c*/ 	.word	0xfffffffc


//--------------------- .text._Z4initPii          --------------------------
	.section	.text._Z4initPii,"ax",@progbits
	.align	128
        .global         _Z4initPii
        .type           _Z4initPii,@function
        .size           _Z4initPii,(.L_x_2 - _Z4initPii)
        .other          _Z4initPii,@"STO_CUDA_ENTRY STV_DEFAULT"
_Z4initPii:
.text._Z4initPii:
[----:B------:R-:W-:Y:S01]  /*0000*/  LDC R1, c[0x0][0x37c] ;  /* 0x0000df00ff017b82 */ /* 0x000fe20000000800 */
[----:B------:R-:W0:Y:S07]  /*0010*/  S2R R0, SR_TID.X ;  /* 0x0000000000007919 */ /* 0x000e2e0000002100 */
[----:B------:R-:W0:Y:S01]  /*0020*/  S2UR UR4, SR_CTAID.X ;  /* 0x00000000000479c3 */ /* 0x000e220000002500 */
[----:B------:R-:W1:Y:S07]  /*0030*/  LDCU UR5, c[0x0][0x388] ;  /* 0x00007100ff0577ac */ /* 0x000e6e0008000800 */
[----:B------:R-:W0:Y:S02]  /*0040*/  LDC R5, c[0x0][0x360] ;  /* 0x0000d800ff057b82 */ /* 0x000e240000000800 */
[----:B0-----:R-:W-:-:S05]  /*0050*/  IMAD R5, R5, UR4, R0 ;  /* 0x0000000405057c24 */ /* 0x001fca000f8e0200 */
[----:B-1----:R-:W-:-:S13]  /*0060*/  ISETP.GE.AND P0, PT, R5, UR5, PT ;  /* 0x0000000505007c0c */ /* 0x002fda000bf06270 */
[----:B------:R-:W-:Y:S05]  /*0070*/  @P0 EXIT ;  /* 0x000000000000094d */ /* 0x000fea0003800000 */
[----:B------:R-:W0:Y:S01]  /*0080*/  LDC.64 R2, c[0x0][0x380] ;  /* 0x0000e000ff027b82 */ /* 0x000e220000000a00 */
[----:B------:R-:W1:Y:S01]  /*0090*/  LDCU.64 UR4, c[0x0][0x358] ;  /* 0x00006b00ff0477ac */ /* 0x000e620008000a00 */
[----:B0-----:R-:W-:-:S05]  /*00a0*/  IMAD.WIDE R2, R5, 0x4, R2 ;  /* 0x0000000405027825 */ /* 0x001fca00078e0202 */
[----:B-1----:R-:W-:Y:S01]  /*00b0*/  STG.E desc[UR4][R2.64], R5 ;  /* 0x0000000502007986 */ /* 0x002fe2000c101904 */
[----:B------:R-:W-:Y:S05]  /*00c0*/  EXIT ;  /* 0x000000000000794d */ /* 0x000fea0003800000 */
.L_x_0:
[----:B------:R-:W-:-:S00]  /*00d0*/  BRA `(.L_x_0) ;  /* 0xfffffffc00fc7947 */ /* 0x000fc0000383ffff */
[----:B------:R-:W-:-:S00]  /*00e0*/  NOP ;  /* 0x0000000000007918 */ /* 0x000fc00000000000 */
        /* <DEDUP_REMOVED lines=9> */
.L_x_2:


//--------------------- .text._Z12doublevectorPii --------------------------
	.section	.text._Z12doublevectorPii,"ax",@progbits
	.align	128
        .global         _Z12doublevectorPii
        .type           _Z12doublevectorPii,@function
        .size           _Z12doublevectorPii,(.L_x_3 - _Z12doublevectorPii)
        .other          _Z12doublevectorPii,@"STO_CUDA_ENTRY STV_DEFAULT"
_Z12doublevectorPii:
.text._Z12doublevectorPii:
        /* <DEDUP_REMOVED lines=11> */
[----:B-1----:R-:W2:Y:S02]  /*00b0*/  LDG.E R0, desc[UR4][R2.64] ;  /* 0x0000000402007981 */ /* 0x002ea4000c1e1900 */
[----:B--2---:R-:W-:-:S05]  /*00c0*/  SHF.L.U32 R5, R0, 0x1, RZ ;  /* 0x0000000100057819 */ /* 0x004fca00000006ff */
[----:B------:R-:W-:Y:S01]  /*00d0*/  STG.E desc[UR4][R2.64], R5 ;  /* 0x0000000502007986 */ /* 0x000fe2000c101904 */
[----:B------:R-:W-:Y:S05]  /*00e0*/  EXIT ;  /* 0x000000000000794d */ /* 0x000fea0003800000 */
.L_x_1:
        /* <DEDUP_REMOVED lines=9> */
.L_x_3:


//--------------------- .nv.shared.reserved.0     --------------------------
	.section	.nv.shared.reserved.0,"aw",@nobits
	.weak		__nv_reservedSMEM_offset_0_alias
	.size		__nv_reservedSMEM_offset_0_alias, 0, 64
	.other		__nv_reservedSMEM_offset_0_alias,@"STO_CUDA_RESERVED_SHARED STV_DEFAULT"
__nv_reservedSMEM_offset_0_alias:
	.zero		0
	.zero		64


//--------------------- .nv.constant0._Z4initPii  --------------------------
	.section	.nv.constant0._Z4initPii,"a",@progbits
	.sectionflags	@""
	.align	4
.nv.constant0._Z4initPii:
	.zero		908


//--------------------- .nv.constant0._Z12doublevectorPii --------------------------
	.section	.nv.constant0._Z12doublevectorPii,"a",@progbits
	.sectionflags	@""
	.align	4
.nv.constant0._Z12doublevectorPii:
	.zero		908


//--------------------- SYMBOLS --------------------------

	.type		.nv.reservedSmem.offset0,@object
	.size		.nv.reservedSmem.offset0,0x4
